//
// Generated by NVIDIA NVVM Compiler
//
// Compiler Build ID: CL-36424714
// Cuda compilation tools, release 13.0, V13.0.88
// Based on NVVM 20.0.0
//

.version 9.0
.target sm_100
.address_size 64

	// .globl	_Z3addiPfS_
.extern .func  (.param .b32 func_retval0) vprintf
(
	.param .b64 vprintf_param_0,
	.param .b64 vprintf_param_1
)
;
.global .align 1 .b8 $str[55] = {66, 108, 111, 99, 107, 32, 105, 110, 100, 101, 120, 58, 32, 40, 37, 100, 44, 32, 37, 100, 44, 32, 37, 100, 41, 44, 32, 84, 104, 114, 101, 97, 100, 32, 105, 110, 100, 101, 120, 58, 32, 40, 37, 100, 44, 32, 37, 100, 44, 32, 37, 100, 41, 10};
.global .align 1 .b8 $str$1[63] = {66, 108, 111, 99, 107, 32, 100, 105, 109, 101, 110, 115, 105, 111, 110, 115, 58, 32, 40, 37, 100, 44, 32, 37, 100, 44, 32, 37, 100, 41, 44, 32, 71, 114, 105, 100, 32, 100, 105, 109, 101, 110, 115, 105, 111, 110, 115, 58, 32, 40, 37, 100, 44, 32, 37, 100, 44, 32, 37, 100, 41, 10};

.visible .entry _Z3addiPfS_(
	.param .u32 _Z3addiPfS__param_0,
	.param .u64 .ptr .align 1 _Z3addiPfS__param_1,
	.param .u64 .ptr .align 1 _Z3addiPfS__param_2
)
{
	.local .align 8 .b8 	__local_depot0[24];
	.reg .b64 	%SP;
	.reg .b64 	%SPL;
	.reg .pred 	%p<4>;
	.reg .b32 	%r<23>;
	.reg .b32 	%f<4>;
	.reg .b64 	%rd<15>;

	mov.u64 	%SPL, __local_depot0;
	cvta.local.u64 	%SP, %SPL;
	ld.param.u32 	%r17, [_Z3addiPfS__param_0];
	ld.param.u64 	%rd4, [_Z3addiPfS__param_1];
	ld.param.u64 	%rd5, [_Z3addiPfS__param_2];
	mov.u32 	%r1, %ctaid.x;
	mov.u32 	%r2, %ntid.x;
	mov.u32 	%r3, %tid.x;
	mad.lo.s32 	%r22, %r1, %r2, %r3;
	mov.u32 	%r5, %nctaid.x;
	setp.ge.s32 	%p1, %r22, %r17;
	@%p1 bra 	$L__BB0_5;
	add.u64 	%rd6, %SP, 0;
	add.u64 	%rd1, %SPL, 0;
	mov.u32 	%r6, %ctaid.y;
	mov.u32 	%r7, %ctaid.z;
	mov.u32 	%r8, %tid.y;
	mov.u32 	%r9, %tid.z;
	mov.u32 	%r10, %ntid.y;
	mov.u32 	%r11, %ntid.z;
	mov.u32 	%r12, %nctaid.y;
	mov.u32 	%r13, %nctaid.z;
	mul.lo.s32 	%r14, %r2, %r5;
	cvta.to.global.u64 	%rd2, %rd4;
	cvta.to.global.u64 	%rd3, %rd5;
	mov.u64 	%rd10, $str;
	mov.u64 	%rd13, $str$1;
$L__BB0_2:
	mul.wide.s32 	%rd7, %r22, 4;
	add.s64 	%rd8, %rd2, %rd7;
	ld.global.f32 	%f1, [%rd8];
	add.s64 	%rd9, %rd3, %rd7;
	ld.global.f32 	%f2, [%rd9];
	add.f32 	%f3, %f1, %f2;
	st.global.f32 	[%rd9], %f3;
	setp.ne.s32 	%p2, %r22, 0;
	@%p2 bra 	$L__BB0_4;
	st.local.v2.u32 	[%rd1], {%r1, %r6};
	st.local.v2.u32 	[%rd1+8], {%r7, %r3};
	st.local.v2.u32 	[%rd1+16], {%r8, %r9};
	cvta.global.u64 	%rd11, %rd10;
	{ // callseq 0, 0
	.param .b64 param0;
	st.param.b64 	[param0], %rd11;
	.param .b64 param1;
	st.param.b64 	[param1], %rd6;
	.param .b32 retval0;
	call.uni (retval0), 
	vprintf, 
	(
	param0, 
	param1
	);
	ld.param.b32 	%r18, [retval0];
	} // callseq 0
	st.local.v2.u32 	[%rd1], {%r2, %r10};
	st.local.v2.u32 	[%rd1+8], {%r11, %r5};
	st.local.v2.u32 	[%rd1+16], {%r12, %r13};
	cvta.global.u64 	%rd14, %rd13;
	{ // callseq 1, 0
	.param .b64 param0;
	st.param.b64 	[param0], %rd14;
	.param .b64 param1;
	st.param.b64 	[param1], %rd6;
	.param .b32 retval0;
	call.uni (retval0), 
	vprintf, 
	(
	param0, 
	param1
	);
	ld.param.b32 	%r20, [retval0];
	} // callseq 1
$L__BB0_4:
	add.s32 	%r22, %r22, %r14;
	setp.lt.s32 	%p3, %r22, %r17;
	@%p3 bra 	$L__BB0_2;
$L__BB0_5:
	ret;

}


// ===== COMPILED SASS (sm_100) =====

	.target	sm_100

	.elftype	@"ET_EXEC"


//--------------------- .note.nv.tkinfo           --------------------------
	.section	.note.nv.tkinfo,"",@"SHT_NOTE"
	.sectionflags	@"SHF_NOTE_NV_TKINFO"
	.tkinfo
        /*0018*/ 	.word	0x00000002
        /*0030*/ 	.string	""
        /*0030*/ 	.string	"ptxas"
        /*0030*/ 	.string	"Cuda compilation tools, release 13.0, V13.0.88"
        /*0030*/ 	.string	"Build cuda_13.0.r13.0/compiler.36424714_0"
        /*0030*/ 	.string	"-arch sm_100 -m 64 "



//--------------------- .note.nv.cuinfo           --------------------------
	.section	.note.nv.cuinfo,"",@"SHT_NOTE"
	.sectionflags	@"SHF_NOTE_NV_CUINFO"
        /*0018*/ 	.short	0x0002
        /*001a*/ 	.short	0x0064
        /*001c*/ 	.short	0x0082
	.zero		2


//--------------------- .nv.info                  --------------------------
	.section	.nv.info,"",@"SHT_CUDA_INFO"
	.align	4


	//----- nvinfo : EIATTR_REGCOUNT
	.align		4
        /*0000*/ 	.byte	0x04, 0x2f
        /*0002*/ 	.short	(.L_3 - .L_2)
	.align		4
.L_2:
        /*0004*/ 	.word	index@(_Z3addiPfS_)
        /*0008*/ 	.word	0x0000001c


	//----- nvinfo : EIATTR_FRAME_SIZE
	.align		4
.L_3:
        /*000c*/ 	.byte	0x04, 0x11
        /*000e*/ 	.short	(.L_5 - .L_4)
	.align		4
.L_4:
        /*0010*/ 	.word	index@(_Z3addiPfS_)
        /*0014*/ 	.word	0x00000018


	//----- nvinfo : EIATTR_MIN_STACK_SIZE
	.align		4
.L_5:
        /*0018*/ 	.byte	0x04, 0x12
        /*001a*/ 	.short	(.L_7 - .L_6)
	.align		4
.L_6:
        /*001c*/ 	.word	index@(_Z3addiPfS_)
        /*0020*/ 	.word	0x00000018
.L_7:


//--------------------- .nv.compat                --------------------------
	.section	.nv.compat,"",@"SHT_CUDA_COMPAT_INFO"
	.align	4
        /*0000*/ 	.byte	0x02, 0x09, 0x00, 0x00, 0x02, 0x02, 0x01, 0x00, 0x02, 0x05, 0x05, 0x00, 0x03, 0x07, 0x01, 0x01
        /*0010*/ 	.byte	0x02, 0x03, 0x00, 0x00, 0x02, 0x06, 0x01, 0x00, 0x04, 0x0b, 0x08, 0x00, 0x09, 0x00, 0x00, 0x00
        /*0020*/ 	.byte	0x00, 0x00, 0x00, 0x00


//--------------------- .nv.info._Z3addiPfS_      --------------------------
	.section	.nv.info._Z3addiPfS_,"",@"SHT_CUDA_INFO"
	.sectionflags	@""
	.align	4


	//----- nvinfo : EIATTR_CUDA_API_VERSION
	.align		4
        /*0000*/ 	.byte	0x04, 0x37
        /*0002*/ 	.short	(.L_9 - .L_8)
.L_8:
        /*0004*/ 	.word	0x00000082


	//----- nvinfo : EIATTR_KPARAM_INFO
	.align		4
.L_9:
        /*0008*/ 	.byte	0x04, 0x17
        /*000a*/ 	.short	(.L_11 - .L_10)
.L_10:
        /*000c*/ 	.word	0x00000000
        /*0010*/ 	.short	0x0002
        /*0012*/ 	.short	0x0010
        /*0014*/ 	.byte	0x00, 0xf5, 0x21, 0x00


	//----- nvinfo : EIATTR_KPARAM_INFO
	.align		4
.L_11:
        /*0018*/ 	.byte	0x04, 0x17
        /*001a*/ 	.short	(.L_13 - .L_12)
.L_12:
        /*001c*/ 	.word	0x00000000
        /*0020*/ 	.short	0x0001
        /*0022*/ 	.short	0x0008
        /*0024*/ 	.byte	0x00, 0xf5, 0x21, 0x00


	//----- nvinfo : EIATTR_KPARAM_INFO
	.align		4
.L_13:
        /*0028*/ 	.byte	0x04, 0x17
        /*002a*/ 	.short	(.L_15 - .L_14)
.L_14:
        /*002c*/ 	.word	0x00000000
        /*0030*/ 	.short	0x0000
        /*0032*/ 	.short	0x0000
        /*0034*/ 	.byte	0x00, 0xf0, 0x11, 0x00


	//----- nvinfo : EIATTR_SPARSE_MMA_MASK
	.align		4
.L_15:
        /*0038*/ 	.byte	0x03, 0x50
        /*003a*/ 	.short	0x0000


	//----- nvinfo : EIATTR_MAXREG_COUNT
	.align		4
        /*003c*/ 	.byte	0x03, 0x1b
        /*003e*/ 	.short	0x00ff


	//----- nvinfo : EIATTR_EXTERNS
	.align		4
        /*0040*/ 	.byte	0x04, 0x0f
        /*0042*/ 	.short	(.L_17 - .L_16)


	//   ....[0]....
	.align		4
.L_16:
        /*0044*/ 	.word	index@(vprintf)


	//----- nvinfo : EIATTR_MERCURY_ISA_VERSION
	.align		4
.L_17:
        /*0048*/ 	.byte	0x03, 0x5f
        /*004a*/ 	.short	0x0101


	//----- nvinfo : EIATTR_VRC_CTA_INIT_COUNT
	.align		4
        /*004c*/ 	.byte	0x02, 0x4a
	.zero		1
	.zero		1


	//----- nvinfo : EIATTR_SYSCALL_OFFSETS
	.align		4
        /*0050*/ 	.byte	0x04, 0x46
        /*0052*/ 	.short	(.L_19 - .L_18)


	//   ....[0]....
.L_18:
        /*0054*/ 	.word	0x00000340


	//   ....[1]....
        /*0058*/ 	.word	0x00000450


	//----- nvinfo : EIATTR_EXIT_INSTR_OFFSETS
	.align		4
.L_19:
        /*005c*/ 	.byte	0x04, 0x1c
        /*005e*/ 	.short	(.L_21 - .L_20)


	//   ....[0]....
.L_20:
        /*0060*/ 	.word	0x000000e0


	//   ....[1]....
        /*0064*/ 	.word	0x000004a0


	//----- nvinfo : EIATTR_CRS_STACK_SIZE
	.align		4
.L_21:
        /*0068*/ 	.byte	0x04, 0x1e
        /*006a*/ 	.short	(.L_23 - .L_22)
.L_22:
        /*006c*/ 	.word	0x00000000


	//----- nvinfo : EIATTR_CBANK_PARAM_SIZE
	.align		4
.L_23:
        /*0070*/ 	.byte	0x03, 0x19
        /*0072*/ 	.short	0x0018


	//----- nvinfo : EIATTR_PARAM_CBANK
	.align		4
        /*0074*/ 	.byte	0x04, 0x0a
        /*0076*/ 	.short	(.L_25 - .L_24)
	.align		4
.L_24:
        /*0078*/ 	.word	index@(.nv.constant0._Z3addiPfS_)
        /*007c*/ 	.short	0x0380
        /*007e*/ 	.short	0x0018


	//----- nvinfo : EIATTR_SW_WAR
	.align		4
.L_25:
        /*0080*/ 	.byte	0x04, 0x36
        /*0082*/ 	.short	(.L_27 - .L_26)
.L_26:
        /*0084*/ 	.word	0x00000008
.L_27:


//--------------------- .nv.callgraph             --------------------------
	.section	.nv.callgraph,"",@"SHT_CUDA_CALLGRAPH"
	.align	4
	.sectionentsize	8
	.align		4
        /*0000*/ 	.word	0x00000000
	.align		4
        /*0004*/ 	.word	0xffffffff
	.align		4
        /*0008*/ 	.word	index@(_Z3addiPfS_)
	.align		4
        /*000c*/ 	.word	index@(vprintf)
	.align		4
        /*0010*/ 	.word	0x00000000
	.align		4
        /*0014*/ 	.word	0xfffffffe
	.align		4
        /*0018*/ 	.word	0x00000000
	.align		4
        /*001c*/ 	.word	0xfffffffd
	.align		4
        /*0020*/ 	.word	0x00000000
	.align		4
        /*0024*/ 	.word	0xfffffffc


//--------------------- .nv.constant4             --------------------------
	.section	.nv.constant4,"a",@progbits
	.align	8
	.align		8
.nv.constant4:
        /*0000*/ 	.dword	vprintf
	.align		8
        /*0008*/ 	.dword	$str
	.align		8
        /*0010*/ 	.dword	$str$1


//--------------------- .text._Z3addiPfS_         --------------------------
	.section	.text._Z3addiPfS_,"ax",@progbits
	.align	128
        .global         _Z3addiPfS_
        .type           _Z3addiPfS_,@function
        .size           _Z3addiPfS_,(.L_x_6 - _Z3addiPfS_)
        .other          _Z3addiPfS_,@"STO_CUDA_ENTRY STV_DEFAULT"
_Z3addiPfS_:
.text._Z3addiPfS_:
[----:B------:R-:W0:Y:S01]  /*0000*/  LDC R1, c[0x0][0x37c] ;  /* 0x0000df00ff017b82 */ /* 0x000e220000000800 */
[----:B------:R-:W1:Y:S01]  /*0010*/  S2R R22, SR_CTAID.X ;  /* 0x0000000000167919 */ /* 0x000e620000002500 */
[----:B------:R-:W2:Y:S01]  /*0020*/  LDCU UR5, c[0x0][0x2fc] ;  /* 0x00005f80ff0577ac */ /* 0x000ea20008000800 */
[----:B0-----:R-:W-:Y:S01]  /*0030*/  VIADD R1, R1, 0xffffffe8 ;  /* 0xffffffe801017836 */ /* 0x001fe20000000000 */
[----:B------:R-:W1:Y:S01]  /*0040*/  S2R R19, SR_TID.X ;  /* 0x0000000000137919 */ /* 0x000e620000002100 */
[----:B------:R-:W1:Y:S03]  /*0050*/  LDCU UR41, c[0x0][0x360] ;  /* 0x00006c00ff2977ac */ /* 0x000e660008000800 */
[----:B------:R-:W-:Y:S01]  /*0060*/  R2UR UR38, R1 ;  /* 0x00000000012672ca */ /* 0x000fe200000e0000 */
[----:B------:R-:W0:Y:S01]  /*0070*/  LDCU UR6, c[0x0][0x380] ;  /* 0x00007000ff0677ac */ /* 0x000e220008000800 */
[----:B------:R-:W3:Y:S01]  /*0080*/  LDCU UR4, c[0x0][0x2f8] ;  /* 0x00005f00ff0477ac */ /* 0x000ee20008000800 */
[----:B------:R-:W4:Y:S10]  /*0090*/  LDCU UR42, c[0x0][0x370] ;  /* 0x00006e00ff2a77ac */ /* 0x000f340008000800 */
[----:B---3--:R-:W-:-:S04]  /*00a0*/  UIADD3 UR38, UP0, UPT, UR38, UR4, URZ ;  /* 0x0000000426267290 */ /* 0x008fc8000ff1e0ff */
[----:B--2---:R-:W-:Y:S01]  /*00b0*/  UIADD3.X UR39, UPT, UPT, URZ, UR5, URZ, UP0, !UPT ;  /* 0x00000005ff277290 */ /* 0x004fe200087fe4ff */
[----:B-1----:R-:W-:-:S05]  /*00c0*/  IMAD R24, R22, UR41, R19 ;  /* 0x0000002916187c24 */ /* 0x002fca000f8e0213 */
[----:B0-----:R-:W-:-:S13]  /*00d0*/  ISETP.GE.AND P0, PT, R24, UR6, PT ;  /* 0x0000000618007c0c */ /* 0x001fda000bf06270 */
[----:B----4-:R-:W-:Y:S05]  /*00e0*/  @P0 EXIT ;  /* 0x000000000000094d */ /* 0x010fea0003800000 */
[----:B------:R-:W0:Y:S01]  /*00f0*/  S2R R23, SR_CTAID.Y ;  /* 0x0000000000177919 */ /* 0x000e220000002600 */
[----:B------:R-:W-:Y:S01]  /*0100*/  BSSY.RECONVERGENT B7, `(.L_x_0) ;  /* 0x0000039000077945 */ /* 0x000fe20003800200 */
[----:B------:R-:W1:Y:S01]  /*0110*/  LDCU UR43, c[0x0][0x364] ;  /* 0x00006c80ff2b77ac */ /* 0x000e620008000800 */
[----:B------:R-:W2:Y:S01]  /*0120*/  S2R R18, SR_CTAID.Z ;  /* 0x0000000000127919 */ /* 0x000ea20000002700 */
[----:B------:R-:W3:Y:S01]  /*0130*/  LDCU UR44, c[0x0][0x368] ;  /* 0x00006d00ff2c77ac */ /* 0x000ee20008000800 */
[----:B------:R-:W4:Y:S01]  /*0140*/  S2R R16, SR_TID.Y ;  /* 0x0000000000107919 */ /* 0x000f220000002200 */
[----:B------:R-:W0:Y:S01]  /*0150*/  LDCU UR45, c[0x0][0x374] ;  /* 0x00006e80ff2d77ac */ /* 0x000e220008000800 */
[----:B------:R-:W0:Y:S01]  /*0160*/  S2R R17, SR_TID.Z ;  /* 0x0000000000117919 */ /* 0x000e220000002300 */
[----:B------:R-:W0:Y:S01]  /*0170*/  LDCU.64 UR36, c[0x0][0x358] ;  /* 0x00006b00ff2477ac */ /* 0x000e220008000a00 */
[----:B------:R-:W0:Y:S01]  /*0180*/  LDCU UR47, c[0x0][0x380] ;  /* 0x00007000ff2f77ac */ /* 0x000e220008000800 */
[----:B------:R-:W0:Y:S01]  /*0190*/  LDCU UR46, c[0x0][0x378] ;  /* 0x00006f00ff2e77ac */ /* 0x000e220008000800 */
[----:B------:R-:W-:-:S12]  /*01a0*/  UIMAD UR40, UR41, UR42, URZ ;  /* 0x0000002a292872a4 */ /* 0x000fd8000f8e02ff */
.L_x_4:
[----:B------:R-:W5:Y:S08]  /*01b0*/  LDC.64 R2, c[0x0][0x388] ;  /* 0x0000e200ff027b82 */ /* 0x000f700000000a00 */
[----:B0-----:R-:W1:Y:S01]  /*01c0*/  LDC.64 R4, c[0x0][0x390] ;  /* 0x0000e400ff047b82 */ /* 0x001e620000000a00 */
[----:B-----5:R-:W-:-:S06]  /*01d0*/  IMAD.WIDE R2, R24, 0x4, R2 ;  /* 0x0000000418027825 */ /* 0x020fcc00078e0202 */
[----:B0-----:R-:W5:Y:S01]  /*01e0*/  LDG.E R2, desc[UR36][R2.64] ;  /* 0x0000002402027981 */ /* 0x001f62000c1e1900 */
[----:B-1----:R-:W-:-:S05]  /*01f0*/  IMAD.WIDE R4, R24, 0x4, R4 ;  /* 0x0000000418047825 */ /* 0x002fca00078e0204 */
[----:B------:R-:W5:Y:S01]  /*0200*/  LDG.E R7, desc[UR36][R4.64] ;  /* 0x0000002404077981 */ /* 0x000f62000c1e1900 */
[C---:B------:R-:W-:Y:S01]  /*0210*/  ISETP.NE.AND P0, PT, R24.reuse, RZ, PT ;  /* 0x000000ff1800720c */ /* 0x040fe20003f05270 */
[----:B------:R-:W-:Y:S01]  /*0220*/  VIADD R24, R24, UR40 ;  /* 0x0000002818187c36 */ /* 0x000fe20008000000 */
[----:B------:R-:W-:Y:S04]  /*0230*/  BSSY.RECONVERGENT B6, `(.L_x_1) ;  /* 0x0000023000067945 */ /* 0x000fe80003800200 */
[----:B------:R-:W-:-:S04]  /*0240*/  ISETP.GE.AND P1, PT, R24, UR47, PT ;  /* 0x0000002f18007c0c */ /* 0x000fc8000bf26270 */
[----:B------:R-:W-:Y:S01]  /*0250*/  P2R R25, PR, RZ, 0x2 ;  /* 0x00000002ff197803 */ /* 0x000fe20000000000 */
[----:B-----5:R-:W-:-:S05]  /*0260*/  FADD R7, R2, R7 ;  /* 0x0000000702077221 */ /* 0x020fca0000000000 */
[----:B------:R0:W-:Y:S01]  /*0270*/  STG.E desc[UR36][R4.64], R7 ;  /* 0x0000000704007986 */ /* 0x0001e2000c101924 */
[----:B------:R-:W-:Y:S05]  /*0280*/  @P0 BRA `(.L_x_2) ;  /* 0x0000000000740947 */ /* 0x000fea0003800000 */
[----:B------:R-:W-:Y:S01]  /*0290*/  MOV R2, 0x0 ;  /* 0x0000000000027802 */ /* 0x000fe20000000f00 */
[----:B------:R1:W-:Y:S01]  /*02a0*/  STL.64 [R1], R22 ;  /* 0x0000001601007387 */ /* 0x0003e20000100a00 */
[----:B------:R-:W5:Y:S01]  /*02b0*/  LDCU.64 UR4, c[0x4][0x8] ;  /* 0x01000100ff0477ac */ /* 0x000f620008000a00 */
[----:B------:R-:W-:Y:S01]  /*02c0*/  IMAD.U32 R6, RZ, RZ, UR38 ;  /* 0x00000026ff067e24 */ /* 0x000fe2000f8e00ff */
[----:B------:R1:W1:Y:S01]  /*02d0*/  LDC.64 R8, c[0x4][R2] ;  /* 0x0100000002087b82 */ /* 0x0002620000000a00 */
[----:B--2---:R2:W-:Y:S01]  /*02e0*/  STL.64 [R1+0x8], R18 ;  /* 0x0000081201007387 */ /* 0x0045e20000100a00 */
[----:B0-----:R-:W-:-:S03]  /*02f0*/  MOV R7, UR39 ;  /* 0x0000002700077c02 */ /* 0x001fc60008000f00 */
[----:B----4-:R2:W-:Y:S01]  /*0300*/  STL.64 [R1+0x10], R16 ;  /* 0x0000101001007387 */ /* 0x0105e20000100a00 */
[----:B-----5:R-:W-:Y:S01]  /*0310*/  MOV R4, UR4 ;  /* 0x0000000400047c02 */ /* 0x020fe20008000f00 */
[----:B--2---:R-:W-:-:S07]  /*0320*/  IMAD.U32 R5, RZ, RZ, UR5 ;  /* 0x00000005ff057e24 */ /* 0x004fce000f8e00ff */
[----:B------:R-:W-:-:S07]  /*0330*/  LEPC R20, `(.L_x_3) ;  /* 0x000000001014794e */ /* 0x000fce0000000000 */
[----:B-1-3--:R-:W-:Y:S05]  /*0340*/  CALL.ABS.NOINC R8 ;  /* 0x0000000008007343 */ /* 0x00afea0003c00000 */
.L_x_3:
[----:B------:R-:W-:Y:S01]  /*0350*/  IMAD.U32 R8, RZ, RZ, UR41 ;  /* 0x00000029ff087e24 */ /* 0x000fe2000f8e00ff */
[----:B------:R-:W-:Y:S01]  /*0360*/  MOV R9, UR43 ;  /* 0x0000002b00097c02 */ /* 0x000fe20008000f00 */
[----:B------:R-:W-:Y:S01]  /*0370*/  IMAD.U32 R10, RZ, RZ, UR44 ;  /* 0x0000002cff0a7e24 */ /* 0x000fe2000f8e00ff */
[----:B------:R-:W-:Y:S01]  /*0380*/  MOV R11, UR42 ;  /* 0x0000002a000b7c02 */ /* 0x000fe20008000f00 */
[----:B------:R-:W-:Y:S01]  /*0390*/  IMAD.U32 R12, RZ, RZ, UR45 ;  /* 0x0000002dff0c7e24 */ /* 0x000fe2000f8e00ff */
[----:B------:R-:W-:Y:S01]  /*03a0*/  MOV R13, UR46 ;  /* 0x0000002e000d7c02 */ /* 0x000fe20008000f00 */
[----:B------:R0:W-:Y:S01]  /*03b0*/  STL.64 [R1], R8 ;  /* 0x0000000801007387 */ /* 0x0001e20000100a00 */
[----:B------:R-:W1:Y:S01]  /*03c0*/  LDC.64 R2, c[0x4][R2] ;  /* 0x0100000002027b82 */ /* 0x000e620000000a00 */
[----:B------:R-:W2:Y:S01]  /*03d0*/  LDCU.64 UR4, c[0x4][0x10] ;  /* 0x01000200ff0477ac */ /* 0x000ea20008000a00 */
[----:B------:R-:W-:Y:S01]  /*03e0*/  IMAD.U32 R6, RZ, RZ, UR38 ;  /* 0x00000026ff067e24 */ /* 0x000fe2000f8e00ff */
[----:B------:R0:W-:Y:S01]  /*03f0*/  STL.64 [R1+0x8], R10 ;  /* 0x0000080a01007387 */ /* 0x0001e20000100a00 */
[----:B------:R-:W-:-:S03]  /*0400*/  MOV R7, UR39 ;  /* 0x0000002700077c02 */ /* 0x000fc60008000f00 */
[----:B------:R0:W-:Y:S01]  /*0410*/  STL.64 [R1+0x10], R12 ;  /* 0x0000100c01007387 */ /* 0x0001e20000100a00 */
[----:B--2---:R-:W-:Y:S01]  /*0420*/  IMAD.U32 R4, RZ, RZ, UR4 ;  /* 0x00000004ff047e24 */ /* 0x004fe2000f8e00ff */
[----:B0-----:R-:W-:-:S07]  /*0430*/  MOV R5, UR5 ;  /* 0x0000000500057c02 */ /* 0x001fce0008000f00 */
[----:B------:R-:W-:-:S07]  /*0440*/  LEPC R20, `(.L_x_2) ;  /* 0x000000001014794e */ /* 0x000fce0000000000 */
[----:B-1----:R-:W-:Y:S05]  /*0450*/  CALL.ABS.NOINC R2 ;  /* 0x0000000002007343 */ /* 0x002fea0003c00000 */
.L_x_2:
[----:B---3--:R-:W-:Y:S05]  /*0460*/  BSYNC.RECONVERGENT B6 ;  /* 0x0000000000067941 */ /* 0x008fea0003800200 */
.L_x_1:
[----:B------:R-:W-:-:S13]  /*0470*/  ISETP.NE.AND P6, PT, R25, RZ, PT ;  /* 0x000000ff1900720c */ /* 0x000fda0003fc5270 */
[----:B------:R-:W-:Y:S05]  /*0480*/  @!P6 BRA `(.L_x_4) ;  /* 0xfffffffc0048e947 */ /* 0x000fea000383ffff */
[----:B------:R-:W-:Y:S05]  /*0490*/  BSYNC.RECONVERGENT B7 ;  /* 0x0000000000077941 */ /* 0x000fea0003800200 */
.L_x_0:
[----:B------:R-:W-:Y:S05]  /*04a0*/  EXIT ;  /* 0x000000000000794d */ /* 0x000fea0003800000 */
.L_x_5:
[----:B------:R-:W-:-:S00]  /*04b0*/  BRA `(.L_x_5) ;  /* 0xfffffffc00fc7947 */ /* 0x000fc0000383ffff */
[----:B------:R-:W-:-:S00]  /*04c0*/  NOP ;  /* 0x0000000000007918 */ /* 0x000fc00000000000 */
        /* <DEDUP_REMOVED lines=11> */
.L_x_6:


//--------------------- .nv.global.init           --------------------------
	.section	.nv.global.init,"aw",@progbits
.nv.global.init:
	.type		$str,@object
	.size		$str,($str$1 - $str)
$str:
        /*0000*/ 	.byte	0x42, 0x6c, 0x6f, 0x63, 0x6b, 0x20, 0x69, 0x6e, 0x64, 0x65, 0x78, 0x3a, 0x20, 0x28, 0x25, 0x64
        /*0010*/ 	.byte	0x2c, 0x20, 0x25, 0x64, 0x2c, 0x20, 0x25, 0x64, 0x29, 0x2c, 0x20, 0x54, 0x68, 0x72, 0x65, 0x61
        /*0020*/ 	.byte	0x64, 0x20, 0x69, 0x6e, 0x64, 0x65, 0x78, 0x3a, 0x20, 0x28, 0x25, 0x64, 0x2c, 0x20, 0x25, 0x64
        /*0030*/ 	.byte	0x2c, 0x20, 0x25, 0x64, 0x29, 0x0a, 0x00
	.type		$str$1,@object
	.size		$str$1,(.L_1 - $str$1)
$str$1:
        /*0037*/ 	.byte	0x42, 0x6c, 0x6f, 0x63, 0x6b, 0x20, 0x64, 0x69, 0x6d, 0x65, 0x6e, 0x73, 0x69, 0x6f, 0x6e, 0x73
        /*0047*/ 	.byte	0x3a, 0x20, 0x28, 0x25, 0x64, 0x2c, 0x20, 0x25, 0x64, 0x2c, 0x20, 0x25, 0x64, 0x29, 0x2c, 0x20
        /*0057*/ 	.byte	0x47, 0x72, 0x69, 0x64, 0x20, 0x64, 0x69, 0x6d, 0x65, 0x6e, 0x73, 0x69, 0x6f, 0x6e, 0x73, 0x3a
        /*0067*/ 	.byte	0x20, 0x28, 0x25, 0x64, 0x2c, 0x20, 0x25, 0x64, 0x2c, 0x20, 0x25, 0x64, 0x29, 0x0a, 0x00
.L_1:


//--------------------- .nv.shared.reserved.0     --------------------------
	.section	.nv.shared.reserved.0,"aw",@nobits
	.weak		__nv_reservedSMEM_offset_0_alias
	.size		__nv_reservedSMEM_offset_0_alias, 0, 64
	.other		__nv_reservedSMEM_offset_0_alias,@"STO_CUDA_RESERVED_SHARED STV_DEFAULT"
__nv_reservedSMEM_offset_0_alias:
	.zero		0
	.zero		64


//--------------------- .nv.constant0._Z3addiPfS_ --------------------------
	.section	.nv.constant0._Z3addiPfS_,"a",@progbits
	.sectionflags	@""
	.align	4
.nv.constant0._Z3addiPfS_:
	.zero		920


//--------------------- SYMBOLS --------------------------

	.type		.nv.reservedSmem.offset0,@object
	.size		.nv.reservedSmem.offset0,0x4
	.type		vprintf,@function
